	.headerflags	@"EF_CUDA_TEXMODE_UNIFIED EF_CUDA_64BIT_ADDRESS EF_CUDA_ACCELERATORS EF_CUDA_SM90 EF_CUDA_VIRTUAL_SM(EF_CUDA_SM90)"
	.elftype	@"ET_EXEC"


//--------------------- .nv.info                  --------------------------
	.section	.nv.info,"",@"SHT_CUDA_INFO"
	.align	4


	//----- nvinfo : EIATTR_REGCOUNT
	.align		4
        /*0000*/ 	.byte	0x04, 0x2f
        /*0002*/ 	.short	(.L_3 - .L_2)
	.align		4
.L_2:
        /*0004*/ 	.word	index@(triton_poi_fused__native_batch_norm_legit_no_training_relu_23)
        /*0008*/ 	.word	0x0000001e


	//----- nvinfo : EIATTR_MIN_STACK_SIZE
	.align		4
.L_3:
        /*000c*/ 	.byte	0x04, 0x12
        /*000e*/ 	.short	(.L_5 - .L_4)
	.align		4
.L_4:
        /*0010*/ 	.word	index@(triton_poi_fused__native_batch_norm_legit_no_training_relu_23)
        /*0014*/ 	.word	0x00000000


	//----- nvinfo : EIATTR_FRAME_SIZE
	.align		4
.L_5:
        /*0018*/ 	.byte	0x04, 0x11
        /*001a*/ 	.short	(.L_7 - .L_6)
	.align		4
.L_6:
        /*001c*/ 	.word	index@(triton_poi_fused__native_batch_norm_legit_no_training_relu_23)
        /*0020*/ 	.word	0x00000000


	//----- nvinfo : EIATTR_MIN_STACK_SIZE
	.align		4
.L_7:
        /*0024*/ 	.byte	0x04, 0x12
        /*0026*/ 	.short	(.L_9 - .L_8)
	.align		4
.L_8:
        /*0028*/ 	.word	index@(triton_poi_fused__native_batch_norm_legit_no_training_relu_23)
        /*002c*/ 	.word	0x00000000
.L_9:


//--------------------- .nv.info.triton_poi_fused__native_batch_norm_legit_no_training_relu_23 --------------------------
	.section	.nv.info.triton_poi_fused__native_batch_norm_legit_no_training_relu_23,"",@"SHT_CUDA_INFO"
	.sectionflags	@""
	.align	4


	//----- nvinfo : EIATTR_CUDA_API_VERSION
	.align		4
        /*0000*/ 	.byte	0x04, 0x37
        /*0002*/ 	.short	(.L_11 - .L_10)
.L_10:
        /*0004*/ 	.word	0x0000007c


	//----- nvinfo : EIATTR_KPARAM_INFO
	.align		4
.L_11:
        /*0008*/ 	.byte	0x04, 0x17
        /*000a*/ 	.short	(.L_13 - .L_12)
.L_12:
        /*000c*/ 	.word	0x00000000
        /*0010*/ 	.short	0x0006
        /*0012*/ 	.short	0x0030
        /*0014*/ 	.byte	0x00, 0xf0, 0x11, 0x00


	//----- nvinfo : EIATTR_KPARAM_INFO
	.align		4
.L_13:
        /*0018*/ 	.byte	0x04, 0x17
        /*001a*/ 	.short	(.L_15 - .L_14)
.L_14:
        /*001c*/ 	.word	0x00000000
        /*0020*/ 	.short	0x0005
        /*0022*/ 	.short	0x0028
        /*0024*/ 	.byte	0x00, 0xf4, 0x21, 0x00


	//----- nvinfo : EIATTR_KPARAM_INFO
	.align		4
.L_15:
        /*0028*/ 	.byte	0x04, 0x17
        /*002a*/ 	.short	(.L_17 - .L_16)
.L_16:
        /*002c*/ 	.word	0x00000000
        /*0030*/ 	.short	0x0004
        /*0032*/ 	.short	0x0020
        /*0034*/ 	.byte	0x00, 0xf4, 0x21, 0x00


	//----- nvinfo : EIATTR_KPARAM_INFO
	.align		4
.L_17:
        /*0038*/ 	.byte	0x04, 0x17
        /*003a*/ 	.short	(.L_19 - .L_18)
.L_18:
        /*003c*/ 	.word	0x00000000
        /*0040*/ 	.short	0x0003
        /*0042*/ 	.short	0x0018
        /*0044*/ 	.byte	0x00, 0xf4, 0x21, 0x00


	//----- nvinfo : EIATTR_KPARAM_INFO
	.align		4
.L_19:
        /*0048*/ 	.byte	0x04, 0x17
        /*004a*/ 	.short	(.L_21 - .L_20)
.L_20:
        /*004c*/ 	.word	0x00000000
        /*0050*/ 	.short	0x0002
        /*0052*/ 	.short	0x0010
        /*0054*/ 	.byte	0x00, 0xf4, 0x21, 0x00


	//----- nvinfo : EIATTR_KPARAM_INFO
	.align		4
.L_21:
        /*0058*/ 	.byte	0x04, 0x17
        /*005a*/ 	.short	(.L_23 - .L_22)
.L_22:
        /*005c*/ 	.word	0x00000000
        /*0060*/ 	.short	0x0001
        /*0062*/ 	.short	0x0008
        /*0064*/ 	.byte	0x00, 0xf4, 0x21, 0x00


	//----- nvinfo : EIATTR_KPARAM_INFO
	.align		4
.L_23:
        /*0068*/ 	.byte	0x04, 0x17
        /*006a*/ 	.short	(.L_25 - .L_24)
.L_24:
        /*006c*/ 	.word	0x00000000
        /*0070*/ 	.short	0x0000
        /*0072*/ 	.short	0x0000
        /*0074*/ 	.byte	0x00, 0xf4, 0x21, 0x00


	//----- nvinfo : EIATTR_SPARSE_MMA_MASK
	.align		4
.L_25:
        /*0078*/ 	.byte	0x03, 0x50
        /*007a*/ 	.short	0x0000


	//----- nvinfo : EIATTR_MAXREG_COUNT
	.align		4
        /*007c*/ 	.byte	0x03, 0x1b
        /*007e*/ 	.short	0x00ff


	//----- nvinfo : EIATTR_EXIT_INSTR_OFFSETS
	.align		4
        /*0080*/ 	.byte	0x04, 0x1c
        /*0082*/ 	.short	(.L_27 - .L_26)


	//   ....[0]....
.L_26:
        /*0084*/ 	.word	0x00000740


	//   ....[1]....
        /*0088*/ 	.word	0x00000760


	//----- nvinfo : EIATTR_REQNTID
	.align		4
.L_27:
        /*008c*/ 	.byte	0x04, 0x10
        /*008e*/ 	.short	(.L_29 - .L_28)
.L_28:
        /*0090*/ 	.word	0x00000080
        /*0094*/ 	.word	0x00000001
        /*0098*/ 	.word	0x00000001


	//----- nvinfo : EIATTR_CBANK_PARAM_SIZE
	.align		4
.L_29:
        /*009c*/ 	.byte	0x03, 0x19
        /*009e*/ 	.short	0x0034


	//----- nvinfo : EIATTR_PARAM_CBANK
	.align		4
        /*00a0*/ 	.byte	0x04, 0x0a
        /*00a2*/ 	.short	(.L_31 - .L_30)
	.align		4
.L_30:
        /*00a4*/ 	.word	index@(.nv.constant0.triton_poi_fused__native_batch_norm_legit_no_training_relu_23)
        /*00a8*/ 	.short	0x0210
        /*00aa*/ 	.short	0x0034


	//----- nvinfo : EIATTR_SW_WAR
	.align		4
.L_31:
        /*00ac*/ 	.byte	0x04, 0x36
        /*00ae*/ 	.short	(.L_33 - .L_32)
.L_32:
        /*00b0*/ 	.word	0x00000008
.L_33:


//--------------------- .nv.callgraph             --------------------------
	.section	.nv.callgraph,"",@"SHT_CUDA_CALLGRAPH"
	.align	4
	.sectionentsize	8
	.align		4
        /*0000*/ 	.word	0x00000000
	.align		4
        /*0004*/ 	.word	0xffffffff
	.align		4
        /*0008*/ 	.word	0x00000000
	.align		4
        /*000c*/ 	.word	0xfffffffe
	.align		4
        /*0010*/ 	.word	0x00000000
	.align		4
        /*0014*/ 	.word	0xfffffffd
	.align		4
        /*0018*/ 	.word	0x00000000
	.align		4
        /*001c*/ 	.word	0xfffffffc


//--------------------- .nv.constant4             --------------------------
	.section	.nv.constant4,"a",@progbits
	.align	8
	.align		8
.nv.constant4:
        /*0000*/ 	.dword	_$_str
	.align		8
        /*0008*/ 	.dword	_$_str_$_2


//--------------------- .text.triton_poi_fused__native_batch_norm_legit_no_training_relu_23 --------------------------
	.section	.text.triton_poi_fused__native_batch_norm_legit_no_training_relu_23,"ax",@progbits
	.align	128
        .global         triton_poi_fused__native_batch_norm_legit_no_training_relu_23
        .type           triton_poi_fused__native_batch_norm_legit_no_training_relu_23,@function
        .size           triton_poi_fused__native_batch_norm_legit_no_training_relu_23,(.L_x_1 - triton_poi_fused__native_batch_norm_legit_no_training_relu_23)
        .other          triton_poi_fused__native_batch_norm_legit_no_training_relu_23,@"STO_CUDA_ENTRY STV_DEFAULT"
triton_poi_fused__native_batch_norm_legit_no_training_relu_23:
.text.triton_poi_fused__native_batch_norm_legit_no_training_relu_23:
[----:B------:R-:W0:Y:S01]  /*0000*/  LDC R1, c[0x0][0x28] ;  /* 0x00000a00ff017b82 */ /* 0x000e220000000800 */
[----:B------:R-:W1:Y:S07]  /*0010*/  S2R R0, SR_TID.X ;  /* 0x0000000000007919 */ /* 0x000e6e0000002100 */
[----:B------:R-:W2:Y:S01]  /*0020*/  LDC.64 R4, c[0x0][0x220] ;  /* 0x00008800ff047b82 */ /* 0x000ea20000000a00 */
[----:B------:R-:W-:Y:S01]  /*0030*/  CS2R R20, SRZ ;  /* 0x0000000000147805 */ /* 0x000fe2000001ff00 */
[----:B------:R-:W-:Y:S01]  /*0040*/  ULDC.64 UR4, c[0x0][0x208] ;  /* 0x0000820000047ab9 */ /* 0x000fe20000000a00 */
[----:B------:R-:W3:Y:S01]  /*0050*/  S2R R13, SR_CTAID.X ;  /* 0x00000000000d7919 */ /* 0x000ee20000002500 */
[----:B------:R-:W-:-:S02]  /*0060*/  CS2R R18, SRZ ;  /* 0x0000000000127805 */ /* 0x000fc4000001ff00 */
[----:B------:R-:W-:Y:S02]  /*0070*/  CS2R R16, SRZ ;  /* 0x0000000000107805 */ /* 0x000fe4000001ff00 */
[----:B------:R-:W4:Y:S08]  /*0080*/  LDC.64 R26, c[0x0][0x218] ;  /* 0x00008600ff1a7b82 */ /* 0x000f300000000a00 */
[----:B------:R-:W5:Y:S08]  /*0090*/  LDC.64 R10, c[0x0][0x210] ;  /* 0x00008400ff0a7b82 */ /* 0x000f700000000a00 */
[----:B------:R-:W2:Y:S01]  /*00a0*/  LDC.64 R8, c[0x0][0x228] ;  /* 0x00008a00ff087b82 */ /* 0x000ea20000000a00 */
[----:B-1----:R-:W-:-:S04]  /*00b0*/  SHF.L.U32 R0, R0, 0x2, RZ ;  /* 0x0000000200007819 */ /* 0x002fc800000006ff */
[----:B------:R-:W-:-:S04]  /*00c0*/  LOP3.LUT R0, R0, 0x1fc, RZ, 0xc0, !PT ;  /* 0x000001fc00007812 */ /* 0x000fc800078ec0ff */
[----:B---3--:R-:W-:-:S04]  /*00d0*/  LEA R13, R13, R0, 0x9 ;  /* 0x000000000d0d7211 */ /* 0x008fc800078e48ff */
[C---:B------:R-:W-:Y:S01]  /*00e0*/  ISETP.GE.AND P0, PT, R13.reuse, 0xb400, PT ;  /* 0x0000b4000d00780c */ /* 0x040fe20003f06270 */
[----:B------:R-:W-:-:S05]  /*00f0*/  IMAD.HI R0, R13, 0x38e38e39, RZ ;  /* 0x38e38e390d007827 */ /* 0x000fca00078e02ff */
[----:B------:R-:W-:-:S04]  /*0100*/  SHF.R.U32.HI R3, RZ, 0x1f, R0 ;  /* 0x0000001fff037819 */ /* 0x000fc80000011600 */
[----:B------:R-:W-:-:S05]  /*0110*/  LEA.HI.SX32 R3, R0, R3, 0x1d ;  /* 0x0000000300037211 */ /* 0x000fca00078feaff */
[----:B------:R-:W-:-:S05]  /*0120*/  IMAD.HI R0, R3, 0x66666667, RZ ;  /* 0x6666666703007827 */ /* 0x000fca00078e02ff */
[----:B------:R-:W-:-:S04]  /*0130*/  SHF.R.U32.HI R7, RZ, 0x1f, R0 ;  /* 0x0000001fff077819 */ /* 0x000fc80000011600 */
[----:B------:R-:W-:-:S05]  /*0140*/  LEA.HI.SX32 R0, R0, R7, 0x19 ;  /* 0x0000000700007211 */ /* 0x000fca00078fcaff */
[----:B------:R-:W-:Y:S02]  /*0150*/  IMAD R25, R0, -0x140, R3 ;  /* 0xfffffec000197824 */ /* 0x000fe400078e0203 */
[----:B------:R-:W1:Y:S02]  /*0160*/  LDC.64 R2, c[0x0][0x230] ;  /* 0x00008c00ff027b82 */ /* 0x000e640000000a00 */
[----:B--2---:R-:W-:-:S05]  /*0170*/  IMAD.WIDE R4, R25, 0x4, R4 ;  /* 0x0000000419047825 */ /* 0x004fca00078e0204 */
[----:B------:R-:W2:Y:S04]  /*0180*/  @!P0 LDG.E.EL R20, desc[UR4][R4.64] ;  /* 0x0000000404148981 */ /* 0x000ea8000c2e1900 */
[----:B------:R-:W3:Y:S04]  /*0190*/  @!P0 LDG.E.EL R19, desc[UR4][R4.64] ;  /* 0x0000000404138981 */ /* 0x000ee8000c2e1900 */
[----:B------:R-:W3:Y:S04]  /*01a0*/  @!P0 LDG.E.EL R16, desc[UR4][R4.64] ;  /* 0x0000000404108981 */ /* 0x000ee8000c2e1900 */
[----:B------:R5:W3:Y:S01]  /*01b0*/  @!P0 LDG.E.EL R18, desc[UR4][R4.64] ;  /* 0x0000000404128981 */ /* 0x000ae2000c2e1900 */
[----:B------:R-:W-:Y:S01]  /*01c0*/  HFMA2.MMA R12, -RZ, RZ, 0, 0 ;  /* 0x00000000ff0c7435 */ /* 0x000fe200000001ff */
[----:B------:R-:W-:-:S02]  /*01d0*/  CS2R R14, SRZ ;  /* 0x00000000000e7805 */ /* 0x000fc4000001ff00 */
[----:B------:R-:W-:Y:S01]  /*01e0*/  CS2R R6, SRZ ;  /* 0x0000000000067805 */ /* 0x000fe2000001ff00 */
[----:B----4-:R-:W-:-:S04]  /*01f0*/  IMAD.WIDE R26, R25, 0x4, R26 ;  /* 0x00000004191a7825 */ /* 0x010fc800078e021a */
[----:B-----5:R-:W-:Y:S01]  /*0200*/  IMAD.WIDE R10, R13, 0x4, R10 ;  /* 0x000000040d0a7825 */ /* 0x020fe200078e020a */
[----:B------:R-:W4:Y:S01]  /*0210*/  @!P0 LDG.E.EL R15, desc[UR4][R26.64] ;  /* 0x000000041a0f8981 */ /* 0x000f22000c2e1900 */
[----:B------:R-:W-:Y:S02]  /*0220*/  CS2R R4, SRZ ;  /* 0x0000000000047805 */ /* 0x000fe4000001ff00 */
[----:B------:R-:W-:Y:S01]  /*0230*/  MOV R0, RZ ;  /* 0x000000ff00007202 */ /* 0x000fe20000000f00 */
[C---:B0-----:R-:W-:Y:S01]  /*0240*/  IMAD.WIDE R8, R25.reuse, 0x4, R8 ;  /* 0x0000000419087825 */ /* 0x041fe200078e0208 */
[----:B------:R-:W5:Y:S01]  /*0250*/  @!P0 LDG.E.EL R12, desc[UR4][R26.64] ;  /* 0x000000041a0c8981 */ /* 0x000f62000c2e1900 */
[----:B------:R-:W-:Y:S02]  /*0260*/  CS2R R22, SRZ ;  /* 0x0000000000167805 */ /* 0x000fe4000001ff00 */
[----:B-1----:R-:W-:Y:S01]  /*0270*/  IMAD.WIDE R2, R25, 0x4, R2 ;  /* 0x0000000419027825 */ /* 0x002fe200078e0202 */
[----:B------:R-:W4:Y:S01]  /*0280*/  @!P0 LDG.E.EL R17, desc[UR4][R26.64] ;  /* 0x000000041a118981 */ /* 0x000f22000c2e1900 */
[----:B------:R-:W-:-:S03]  /*0290*/  CS2R R24, SRZ ;  /* 0x0000000000187805 */ /* 0x000fc6000001ff00 */
[----:B------:R0:W4:Y:S04]  /*02a0*/  @!P0 LDG.E.EL R14, desc[UR4][R26.64] ;  /* 0x000000041a0e8981 */ /* 0x000128000c2e1900 */
[----:B------:R-:W4:Y:S04]  /*02b0*/  @!P0 LDG.E.128 R4, desc[UR4][R10.64] ;  /* 0x000000040a048981 */ /* 0x000f28000c1e1d00 */
[----:B------:R-:W4:Y:S01]  /*02c0*/  @!P0 LDG.E.EL R0, desc[UR4][R8.64] ;  /* 0x0000000408008981 */ /* 0x000f22000c2e1900 */
[----:B0-----:R-:W-:-:S03]  /*02d0*/  CS2R R26, SRZ ;  /* 0x00000000001a7805 */ /* 0x001fc6000001ff00 */
[----:B------:R-:W4:Y:S04]  /*02e0*/  @!P0 LDG.E.EL R21, desc[UR4][R8.64] ;  /* 0x0000000408158981 */ /* 0x000f28000c2e1900 */
[----:B------:R-:W4:Y:S04]  /*02f0*/  @!P0 LDG.E.EL R22, desc[UR4][R8.64] ;  /* 0x0000000408168981 */ /* 0x000f28000c2e1900 */
[----:B------:R-:W4:Y:S04]  /*0300*/  @!P0 LDG.E.EL R23, desc[UR4][R8.64] ;  /* 0x0000000408178981 */ /* 0x000f28000c2e1900 */
[----:B------:R-:W4:Y:S04]  /*0310*/  @!P0 LDG.E.EL R26, desc[UR4][R2.64] ;  /* 0x00000004021a8981 */ /* 0x000f28000c2e1900 */
[----:B------:R-:W4:Y:S04]  /*0320*/  @!P0 LDG.E.EL R25, desc[UR4][R2.64] ;  /* 0x0000000402198981 */ /* 0x000f28000c2e1900 */
[----:B------:R-:W4:Y:S04]  /*0330*/  @!P0 LDG.E.EL R24, desc[UR4][R2.64] ;  /* 0x0000000402188981 */ /* 0x000f28000c2e1900 */
[----:B------:R0:W4:Y:S02]  /*0340*/  @!P0 LDG.E.EL R27, desc[UR4][R2.64] ;  /* 0x00000004021b8981 */ /* 0x000124000c2e1900 */
[----:B0-----:R-:W-:Y:S01]  /*0350*/  HFMA2.MMA R2, -RZ, RZ, 1.625, 0 ;  /* 0x3e800000ff027435 */ /* 0x001fe200000001ff */
[----:B--2---:R-:W-:-:S06]  /*0360*/  FADD R20, R20, 9.9999997473787516356e-06 ;  /* 0x3727c5ac14147421 */ /* 0x004fcc0000000000 */
[----:B------:R-:W0:Y:S01]  /*0370*/  MUFU.SQRT R20, R20 ;  /* 0x0000001400147308 */ /* 0x000e220000002000 */
[----:B---3--:R-:W-:Y:S01]  /*0380*/  FADD R19, R19, 9.9999997473787516356e-06 ;  /* 0x3727c5ac13137421 */ /* 0x008fe20000000000 */
[----:B------:R-:W-:Y:S01]  /*0390*/  FADD R16, R16, 9.9999997473787516356e-06 ;  /* 0x3727c5ac10107421 */ /* 0x000fe20000000000 */
[----:B------:R-:W-:-:S05]  /*03a0*/  FADD R18, R18, 9.9999997473787516356e-06 ;  /* 0x3727c5ac12127421 */ /* 0x000fca0000000000 */
[----:B------:R-:W1:Y:S01]  /*03b0*/  MUFU.SQRT R8, R16 ;  /* 0x0000001000087308 */ /* 0x000e620000002000 */
[----:B0-----:R-:W-:-:S07]  /*03c0*/  FSETP.GT.AND P5, PT, R20, 8.50705917302346158658e+37, PT ;  /* 0x7e8000001400780b */ /* 0x001fce0003fa4000 */
[----:B------:R-:W0:Y:S01]  /*03d0*/  MUFU.SQRT R9, R18 ;  /* 0x0000001200097308 */ /* 0x000e220000002000 */
[----:B------:R-:W-:-:S07]  /*03e0*/  FSETP.GEU.AND P1, PT, R20, 1.175494350822287508e-38, PT ;  /* 0x008000001400780b */ /* 0x000fce0003f2e000 */
[----:B------:R-:W2:Y:S01]  /*03f0*/  MUFU.SQRT R19, R19 ;  /* 0x0000001300137308 */ /* 0x000ea20000002000 */
[----:B------:R-:W-:Y:S02]  /*0400*/  FSEL R3, R2, 1, P5 ;  /* 0x3f80000002037808 */ /* 0x000fe40002800000 */
[----:B-1----:R-:W-:Y:S01]  /*0410*/  FSETP.GT.AND P2, PT, R8, 8.50705917302346158658e+37, PT ;  /* 0x7e8000000800780b */ /* 0x002fe20003f44000 */
[----:B------:R-:W-:Y:S01]  /*0420*/  @P5 FMUL R20, R20, 0.25 ;  /* 0x3e80000014145820 */ /* 0x000fe20000400000 */
[----:B0-----:R-:W-:-:S03]  /*0430*/  FSETP.GT.AND P4, PT, R9, 8.50705917302346158658e+37, PT ;  /* 0x7e8000000900780b */ /* 0x001fc60003f84000 */
[----:B------:R-:W-:Y:S01]  /*0440*/  @!P1 FMUL R20, R20, 16777216 ;  /* 0x4b80000014149820 */ /* 0x000fe20000400000 */
[----:B------:R-:W-:Y:S01]  /*0450*/  @!P1 FMUL R3, R3, 16777216 ;  /* 0x4b80000003039820 */ /* 0x000fe20000400000 */
[C---:B------:R-:W-:Y:S02]  /*0460*/  FSETP.GEU.AND P3, PT, R8.reuse, 1.175494350822287508e-38, PT ;  /* 0x008000000800780b */ /* 0x040fe40003f6e000 */
[----:B--2---:R-:W-:Y:S02]  /*0470*/  FSETP.GT.AND P6, PT, R19, 8.50705917302346158658e+37, PT ;  /* 0x7e8000001300780b */ /* 0x004fe40003fc4000 */
[----:B------:R-:W-:Y:S02]  /*0480*/  FSETP.GEU.AND P5, PT, R9, 1.175494350822287508e-38, PT ;  /* 0x008000000900780b */ /* 0x000fe40003fae000 */
[----:B------:R-:W-:Y:S01]  /*0490*/  FSETP.GEU.AND P1, PT, R19, 1.175494350822287508e-38, PT ;  /* 0x008000001300780b */ /* 0x000fe20003f2e000 */
[----:B------:R-:W-:Y:S01]  /*04a0*/  @P2 FMUL R8, R8, 0.25 ;  /* 0x3e80000008082820 */ /* 0x000fe20000400000 */
[----:B------:R-:W-:Y:S01]  /*04b0*/  @P4 FMUL R9, R9, 0.25 ;  /* 0x3e80000009094820 */ /* 0x000fe20000400000 */
[----:B------:R-:W0:Y:S04]  /*04c0*/  MUFU.RCP R10, R20 ;  /* 0x00000014000a7308 */ /* 0x000e280000001000 */
[----:B------:R-:W-:-:S02]  /*04d0*/  @!P3 FMUL R8, R8, 16777216 ;  /* 0x4b8000000808b820 */ /* 0x000fc40000400000 */
[----:B------:R-:W-:Y:S02]  /*04e0*/  @P6 FMUL R19, R19, 0.25 ;  /* 0x3e80000013136820 */ /* 0x000fe40000400000 */
[----:B------:R-:W-:Y:S02]  /*04f0*/  @!P5 FMUL R9, R9, 16777216 ;  /* 0x4b8000000909d820 */ /* 0x000fe40000400000 */
[----:B------:R-:W-:Y:S01]  /*0500*/  @!P1 FMUL R19, R19, 16777216 ;  /* 0x4b80000013139820 */ /* 0x000fe20000400000 */
[----:B------:R-:W1:Y:S01]  /*0510*/  MUFU.RCP R8, R8 ;  /* 0x0000000800087308 */ /* 0x000e620000001000 */
[----:B------:R-:W-:-:S07]  /*0520*/  FSEL R11, R2, 1, P2 ;  /* 0x3f800000020b7808 */ /* 0x000fce0001000000 */
[----:B------:R-:W2:Y:S01]  /*0530*/  MUFU.RCP R9, R9 ;  /* 0x0000000900097308 */ /* 0x000ea20000001000 */
[----:B------:R-:W-:-:S07]  /*0540*/  FSEL R16, R2, 1, P4 ;  /* 0x3f80000002107808 */ /* 0x000fce0002000000 */
[----:B------:R-:W3:Y:S01]  /*0550*/  MUFU.RCP R19, R19 ;  /* 0x0000001300137308 */ /* 0x000ee20000001000 */
[----:B------:R-:W-:Y:S01]  /*0560*/  FSEL R18, R2, 1, P6 ;  /* 0x3f80000002127808 */ /* 0x000fe20003000000 */
[----:B0-----:R-:W-:Y:S02]  /*0570*/  FMUL R10, R10, R3 ;  /* 0x000000030a0a7220 */ /* 0x001fe40000400000 */
[----:B------:R-:W0:Y:S01]  /*0580*/  LDC.64 R2, c[0x0][0x238] ;  /* 0x00008e00ff027b82 */ /* 0x000e220000000a00 */
[----:B------:R-:W-:Y:S01]  /*0590*/  @!P3 FMUL R11, R11, 16777216 ;  /* 0x4b8000000b0bb820 */ /* 0x000fe20000400000 */
[----:B------:R-:W-:Y:S01]  /*05a0*/  @!P5 FMUL R16, R16, 16777216 ;  /* 0x4b8000001010d820 */ /* 0x000fe20000400000 */
[----:B------:R-:W-:Y:S01]  /*05b0*/  @!P1 FMUL R18, R18, 16777216 ;  /* 0x4b80000012129820 */ /* 0x000fe20000400000 */
[----:B----4-:R-:W-:Y:S01]  /*05c0*/  FADD R7, -R14, R7 ;  /* 0x000000070e077221 */ /* 0x010fe20000000100 */
[----:B-1----:R-:W-:Y:S01]  /*05d0*/  FMUL R8, R8, R11 ;  /* 0x0000000b08087220 */ /* 0x002fe20000400000 */
[----:B--2---:R-:W-:Y:S01]  /*05e0*/  FMUL R9, R9, R16 ;  /* 0x0000001009097220 */ /* 0x004fe20000400000 */
[----:B------:R-:W-:Y:S01]  /*05f0*/  FADD R6, -R17, R6 ;  /* 0x0000000611067221 */ /* 0x000fe20000000100 */
[----:B-----5:R-:W-:Y:S01]  /*0600*/  FADD R5, -R12, R5 ;  /* 0x000000050c057221 */ /* 0x020fe20000000100 */
[----:B------:R-:W-:Y:S01]  /*0610*/  FADD R15, -R15, R4 ;  /* 0x000000040f0f7221 */ /* 0x000fe20000000100 */
[----:B---3--:R-:W-:Y:S01]  /*0620*/  FMUL R18, R19, R18 ;  /* 0x0000001213127220 */ /* 0x008fe20000400000 */
[----:B------:R-:W-:Y:S01]  /*0630*/  FMUL R6, R9, R6 ;  /* 0x0000000609067220 */ /* 0x000fe20000400000 */
[----:B------:R-:W-:Y:S01]  /*0640*/  FMUL R5, R8, R5 ;  /* 0x0000000508057220 */ /* 0x000fe20000400000 */
[----:B------:R-:W-:Y:S01]  /*0650*/  FMUL R10, R10, R15 ;  /* 0x0000000f0a0a7220 */ /* 0x000fe20000400000 */
[----:B------:R-:W-:Y:S01]  /*0660*/  FMUL R7, R18, R7 ;  /* 0x0000000712077220 */ /* 0x000fe20000400000 */
[----:B------:R-:W-:Y:S01]  /*0670*/  FFMA R6, R6, R22, R25 ;  /* 0x0000001606067223 */ /* 0x000fe20000000019 */
[----:B------:R-:W-:Y:S01]  /*0680*/  FFMA R5, R5, R21, R24 ;  /* 0x0000001505057223 */ /* 0x000fe20000000018 */
[----:B------:R-:W-:Y:S01]  /*0690*/  FFMA R0, R10, R0, R27 ;  /* 0x000000000a007223 */ /* 0x000fe2000000001b */
[----:B------:R-:W-:-:S02]  /*06a0*/  FFMA R7, R7, R23, R26 ;  /* 0x0000001707077223 */ /* 0x000fc4000000001a */
[----:B------:R-:W-:Y:S02]  /*06b0*/  FSETP.GEU.AND P2, PT, R6, RZ, PT ;  /* 0x000000ff0600720b */ /* 0x000fe40003f4e000 */
[----:B------:R-:W-:Y:S02]  /*06c0*/  FSETP.GEU.AND P3, PT, R5, RZ, PT ;  /* 0x000000ff0500720b */ /* 0x000fe40003f6e000 */
[----:B------:R-:W-:Y:S02]  /*06d0*/  FSETP.GEU.AND P1, PT, R7, RZ, PT ;  /* 0x000000ff0700720b */ /* 0x000fe40003f2e000 */
[----:B------:R-:W-:Y:S01]  /*06e0*/  FSETP.GEU.AND P4, PT, R0, RZ, PT ;  /* 0x000000ff0000720b */ /* 0x000fe20003f8e000 */
[----:B0-----:R-:W-:Y:S01]  /*06f0*/  IMAD.WIDE R2, R13, 0x4, R2 ;  /* 0x000000040d027825 */ /* 0x001fe200078e0202 */
[----:B------:R-:W-:Y:S02]  /*0700*/  SEL R7, R7, RZ, P1 ;  /* 0x000000ff07077207 */ /* 0x000fe40000800000 */
[----:B------:R-:W-:-:S02]  /*0710*/  SEL R6, R6, RZ, P2 ;  /* 0x000000ff06067207 */ /* 0x000fc40001000000 */
[----:B------:R-:W-:Y:S02]  /*0720*/  SEL R5, R5, RZ, P3 ;  /* 0x000000ff05057207 */ /* 0x000fe40001800000 */
[----:B------:R-:W-:Y:S01]  /*0730*/  SEL R4, R0, RZ, P4 ;  /* 0x000000ff00047207 */ /* 0x000fe20002000000 */
[----:B------:R-:W-:Y:S06]  /*0740*/  @P0 EXIT ;  /* 0x000000000000094d */ /* 0x000fec0003800000 */
[----:B------:R-:W-:Y:S01]  /*0750*/  STG.E.128 desc[UR4][R2.64], R4 ;  /* 0x0000000402007986 */ /* 0x000fe2000c101d04 */
[----:B------:R-:W-:Y:S05]  /*0760*/  EXIT ;  /* 0x000000000000794d */ /* 0x000fea0003800000 */
.L_x_0:
[----:B------:R-:W-:-:S00]  /*0770*/  BRA `(.L_x_0) ;  /* 0xfffffffc00fc7947 */ /* 0x000fc0000383ffff */
[----:B------:R-:W-:-:S00]  /*0780*/  NOP ;  /* 0x0000000000007918 */ /* 0x000fc00000000000 */
[----:B------:R-:W-:-:S00]  /*0790*/  NOP ;  /* 0x0000000000007918 */ /* 0x000fc00000000000 */
[----:B------:R-:W-:-:S00]  /*07a0*/  NOP ;  /* 0x0000000000007918 */ /* 0x000fc00000000000 */
[----:B------:R-:W-:-:S00]  /*07b0*/  NOP ;  /* 0x0000000000007918 */ /* 0x000fc00000000000 */
[----:B------:R-:W-:-:S00]  /*07c0*/  NOP ;  /* 0x0000000000007918 */ /* 0x000fc00000000000 */
[----:B------:R-:W-:-:S00]  /*07d0*/  NOP ;  /* 0x0000000000007918 */ /* 0x000fc00000000000 */
[----:B------:R-:W-:-:S00]  /*07e0*/  NOP ;  /* 0x0000000000007918 */ /* 0x000fc00000000000 */
[----:B------:R-:W-:-:S00]  /*07f0*/  NOP ;  /* 0x0000000000007918 */ /* 0x000fc00000000000 */
.L_x_1:


//--------------------- .nv.global.init           --------------------------
	.section	.nv.global.init,"aw",@progbits
.nv.global.init:
	.type		_$_str,@object
	.size		_$_str,(_$_str_$_2 - _$_str)
_$_str:
        /*0000*/ 	.byte	0x5f, 0x5f, 0x43, 0x55, 0x44, 0x41, 0x5f, 0x46, 0x54, 0x5a, 0x00
	.type		_$_str_$_2,@object
	.size		_$_str_$_2,(.L_1 - _$_str_$_2)
_$_str_$_2:
        /*000b*/ 	.byte	0x5f, 0x5f, 0x43, 0x55, 0x44, 0x41, 0x5f, 0x50, 0x52, 0x45, 0x43, 0x5f, 0x53, 0x51, 0x52, 0x54
        /*001b*/ 	.byte	0x00
.L_1:


//--------------------- .nv.constant0.triton_poi_fused__native_batch_norm_legit_no_training_relu_23 --------------------------
	.section	.nv.constant0.triton_poi_fused__native_batch_norm_legit_no_training_relu_23,"a",@progbits
	.sectionflags	@""
	.align	4
.nv.constant0.triton_poi_fused__native_batch_norm_legit_no_training_relu_23:
	.zero		580
